//
// Generated by NVIDIA NVVM Compiler
//
// Compiler Build ID: CL-36424714
// Cuda compilation tools, release 13.0, V13.0.88
// Based on NVVM 20.0.0
//

.version 9.0
.target sm_100
.address_size 64

	// .globl	_Z6kernelPi

.visible .entry _Z6kernelPi(
	.param .u64 .ptr .align 1 _Z6kernelPi_param_0
)
{
	.reg .b32 	%r<17>;
	.reg .b64 	%rd<5>;

	ld.param.u64 	%rd1, [_Z6kernelPi_param_0];
	cvta.to.global.u64 	%rd2, %rd1;
	mov.u32 	%r1, %tid.x;
	mul.wide.u32 	%rd3, %r1, 4;
	add.s64 	%rd4, %rd2, %rd3;
	ld.global.u32 	%r2, [%rd4];
	and.b32  	%r3, %r2, -16777216;
	add.s32 	%r4, %r3, -167772160;
	shl.b32 	%r5, %r2, 8;
	shr.s32 	%r6, %r5, 8;
	and.b32  	%r7, %r6, -65536;
	add.s32 	%r8, %r7, -655360;
	cvt.s32.s16 	%r9, %r2;
	and.b32  	%r10, %r9, -256;
	add.s32 	%r11, %r10, -2560;
	cvt.s32.s8 	%r12, %r2;
	add.s32 	%r13, %r12, -10;
	or.b32  	%r14, %r13, %r4;
	or.b32  	%r15, %r14, %r8;
	or.b32  	%r16, %r15, %r11;
	st.global.u32 	[%rd4], %r16;
	ret;

}


// ===== COMPILED SASS (sm_100) =====

	.target	sm_100

	.elftype	@"ET_EXEC"


//--------------------- .note.nv.tkinfo           --------------------------
	.section	.note.nv.tkinfo,"",@"SHT_NOTE"
	.sectionflags	@"SHF_NOTE_NV_TKINFO"
	.tkinfo
        /*0018*/ 	.word	0x00000002
        /*0030*/ 	.string	""
        /*0030*/ 	.string	"ptxas"
        /*0030*/ 	.string	"Cuda compilation tools, release 13.0, V13.0.88"
        /*0030*/ 	.string	"Build cuda_13.0.r13.0/compiler.36424714_0"
        /*0030*/ 	.string	"-arch sm_100 -m 64 "



//--------------------- .note.nv.cuinfo           --------------------------
	.section	.note.nv.cuinfo,"",@"SHT_NOTE"
	.sectionflags	@"SHF_NOTE_NV_CUINFO"
        /*0018*/ 	.short	0x0002
        /*001a*/ 	.short	0x0064
        /*001c*/ 	.short	0x0082
	.zero		2


//--------------------- .nv.info                  --------------------------
	.section	.nv.info,"",@"SHT_CUDA_INFO"
	.align	4


	//----- nvinfo : EIATTR_REGCOUNT
	.align		4
        /*0000*/ 	.byte	0x04, 0x2f
        /*0002*/ 	.short	(.L_1 - .L_0)
	.align		4
.L_0:
        /*0004*/ 	.word	index@(_Z6kernelPi)
        /*0008*/ 	.word	0x0000000a


	//----- nvinfo : EIATTR_FRAME_SIZE
	.align		4
.L_1:
        /*000c*/ 	.byte	0x04, 0x11
        /*000e*/ 	.short	(.L_3 - .L_2)
	.align		4
.L_2:
        /*0010*/ 	.word	index@(_Z6kernelPi)
        /*0014*/ 	.word	0x00000000


	//----- nvinfo : EIATTR_MIN_STACK_SIZE
	.align		4
.L_3:
        /*0018*/ 	.byte	0x04, 0x12
        /*001a*/ 	.short	(.L_5 - .L_4)
	.align		4
.L_4:
        /*001c*/ 	.word	index@(_Z6kernelPi)
        /*0020*/ 	.word	0x00000000
.L_5:


//--------------------- .nv.compat                --------------------------
	.section	.nv.compat,"",@"SHT_CUDA_COMPAT_INFO"
	.align	4
        /*0000*/ 	.byte	0x02, 0x09, 0x00, 0x00, 0x02, 0x02, 0x01, 0x00, 0x02, 0x05, 0x05, 0x00, 0x03, 0x07, 0x01, 0x01
        /*0010*/ 	.byte	0x02, 0x03, 0x00, 0x00, 0x02, 0x06, 0x01, 0x00, 0x04, 0x0b, 0x08, 0x00, 0x09, 0x00, 0x00, 0x00
        /*0020*/ 	.byte	0x00, 0x00, 0x00, 0x00


//--------------------- .nv.info._Z6kernelPi      --------------------------
	.section	.nv.info._Z6kernelPi,"",@"SHT_CUDA_INFO"
	.sectionflags	@""
	.align	4


	//----- nvinfo : EIATTR_CUDA_API_VERSION
	.align		4
        /*0000*/ 	.byte	0x04, 0x37
        /*0002*/ 	.short	(.L_7 - .L_6)
.L_6:
        /*0004*/ 	.word	0x00000082


	//----- nvinfo : EIATTR_KPARAM_INFO
	.align		4
.L_7:
        /*0008*/ 	.byte	0x04, 0x17
        /*000a*/ 	.short	(.L_9 - .L_8)
.L_8:
        /*000c*/ 	.word	0x00000000
        /*0010*/ 	.short	0x0000
        /*0012*/ 	.short	0x0000
        /*0014*/ 	.byte	0x00, 0xf5, 0x21, 0x00


	//----- nvinfo : EIATTR_SPARSE_MMA_MASK
	.align		4
.L_9:
        /*0018*/ 	.byte	0x03, 0x50
        /*001a*/ 	.short	0x0000


	//----- nvinfo : EIATTR_MAXREG_COUNT
	.align		4
        /*001c*/ 	.byte	0x03, 0x1b
        /*001e*/ 	.short	0x00ff


	//----- nvinfo : EIATTR_MERCURY_ISA_VERSION
	.align		4
        /*0020*/ 	.byte	0x03, 0x5f
        /*0022*/ 	.short	0x0101


	//----- nvinfo : EIATTR_VRC_CTA_INIT_COUNT
	.align		4
        /*0024*/ 	.byte	0x02, 0x4a
	.zero		1
	.zero		1


	//----- nvinfo : EIATTR_EXIT_INSTR_OFFSETS
	.align		4
        /*0028*/ 	.byte	0x04, 0x1c
        /*002a*/ 	.short	(.L_11 - .L_10)


	//   ....[0]....
.L_10:
        /*002c*/ 	.word	0x00000140


	//----- nvinfo : EIATTR_CBANK_PARAM_SIZE
	.align		4
.L_11:
        /*0030*/ 	.byte	0x03, 0x19
        /*0032*/ 	.short	0x0008


	//----- nvinfo : EIATTR_PARAM_CBANK
	.align		4
        /*0034*/ 	.byte	0x04, 0x0a
        /*0036*/ 	.short	(.L_13 - .L_12)
	.align		4
.L_12:
        /*0038*/ 	.word	index@(.nv.constant0._Z6kernelPi)
        /*003c*/ 	.short	0x0380
        /*003e*/ 	.short	0x0008


	//----- nvinfo : EIATTR_SW_WAR
	.align		4
.L_13:
        /*0040*/ 	.byte	0x04, 0x36
        /*0042*/ 	.short	(.L_15 - .L_14)
.L_14:
        /*0044*/ 	.word	0x00000008
.L_15:


//--------------------- .nv.callgraph             --------------------------
	.section	.nv.callgraph,"",@"SHT_CUDA_CALLGRAPH"
	.align	4
	.sectionentsize	8
	.align		4
        /*0000*/ 	.word	0x00000000
	.align		4
        /*0004*/ 	.word	0xffffffff
	.align		4
        /*0008*/ 	.word	0x00000000
	.align		4
        /*000c*/ 	.word	0xfffffffe
	.align		4
        /*0010*/ 	.word	0x00000000
	.align		4
        /*0014*/ 	.word	0xfffffffd
	.align		4
        /*0018*/ 	.word	0x00000000
	.align		4
        /*001c*/ 	.word	0xfffffffc


//--------------------- .text._Z6kernelPi         --------------------------
	.section	.text._Z6kernelPi,"ax",@progbits
	.align	128
        .global         _Z6kernelPi
        .type           _Z6kernelPi,@function
        .size           _Z6kernelPi,(.L_x_1 - _Z6kernelPi)
        .other          _Z6kernelPi,@"STO_CUDA_ENTRY STV_DEFAULT"
_Z6kernelPi:
.text._Z6kernelPi:
[----:B------:R-:W-:Y:S01]  /*0000*/  LDC R1, c[0x0][0x37c] ;  /* 0x0000df00ff017b82 */ /* 0x000fe20000000800 */
[----:B------:R-:W0:Y:S07]  /*0010*/  S2R R5, SR_TID.X ;  /* 0x0000000000057919 */ /* 0x000e2e0000002100 */
[----:B------:R-:W0:Y:S01]  /*0020*/  LDC.64 R2, c[0x0][0x380] ;  /* 0x0000e000ff027b82 */ /* 0x000e220000000a00 */
[----:B------:R-:W1:Y:S01]  /*0030*/  LDCU.64 UR4, c[0x0][0x358] ;  /* 0x00006b00ff0477ac */ /* 0x000e620008000a00 */
[----:B0-----:R-:W-:-:S05]  /*0040*/  IMAD.WIDE.U32 R2, R5, 0x4, R2 ;  /* 0x0000000405027825 */ /* 0x001fca00078e0002 */
[----:B-1----:R-:W2:Y:S02]  /*0050*/  LDG.E R0, desc[UR4][R2.64] ;  /* 0x0000000402007981 */ /* 0x002ea4000c1e1900 */
[C---:B--2---:R-:W-:Y:S01]  /*0060*/  IMAD.SHL.U32 R4, R0.reuse, 0x100, RZ ;  /* 0x0000010000047824 */ /* 0x044fe200078e00ff */
[C---:B------:R-:W-:Y:S02]  /*0070*/  PRMT R5, R0.reuse, 0x9910, RZ ;  /* 0x0000991000057816 */ /* 0x040fe400000000ff */
[C---:B------:R-:W-:Y:S02]  /*0080*/  PRMT R7, R0.reuse, 0x8880, RZ ;  /* 0x0000888000077816 */ /* 0x040fe400000000ff */
[----:B------:R-:W-:Y:S02]  /*0090*/  SHF.R.S32.HI R4, RZ, 0x8, R4 ;  /* 0x00000008ff047819 */ /* 0x000fe40000011404 */
[----:B------:R-:W-:Y:S01]  /*00a0*/  LOP3.LUT R0, R0, 0xff000000, RZ, 0xc0, !PT ;  /* 0xff00000000007812 */ /* 0x000fe200078ec0ff */
[----:B------:R-:W-:Y:S01]  /*00b0*/  VIADD R7, R7, 0xfffffff6 ;  /* 0xfffffff607077836 */ /* 0x000fe20000000000 */
[----:B------:R-:W-:-:S02]  /*00c0*/  LOP3.LUT R4, R4, 0xffff0000, RZ, 0xc0, !PT ;  /* 0xffff000004047812 */ /* 0x000fc400078ec0ff */
[----:B------:R-:W-:Y:S01]  /*00d0*/  LOP3.LUT R6, R5, 0xffffff00, RZ, 0xc0, !PT ;  /* 0xffffff0005067812 */ /* 0x000fe200078ec0ff */
[----:B------:R-:W-:Y:S02]  /*00e0*/  VIADD R0, R0, 0xf6000000 ;  /* 0xf600000000007836 */ /* 0x000fe40000000000 */
[----:B------:R-:W-:Y:S02]  /*00f0*/  VIADD R5, R4, 0xfff60000 ;  /* 0xfff6000004057836 */ /* 0x000fe40000000000 */
[----:B------:R-:W-:-:S03]  /*0100*/  VIADD R6, R6, 0xfffff600 ;  /* 0xfffff60006067836 */ /* 0x000fc60000000000 */
[----:B------:R-:W-:-:S04]  /*0110*/  LOP3.LUT R5, R5, R7, R0, 0xfe, !PT ;  /* 0x0000000705057212 */ /* 0x000fc800078efe00 */
[----:B------:R-:W-:-:S05]  /*0120*/  LOP3.LUT R5, R5, R6, RZ, 0xfc, !PT ;  /* 0x0000000605057212 */ /* 0x000fca00078efcff */
[----:B------:R-:W-:Y:S01]  /*0130*/  STG.E desc[UR4][R2.64], R5 ;  /* 0x0000000502007986 */ /* 0x000fe2000c101904 */
[----:B------:R-:W-:Y:S05]  /*0140*/  EXIT ;  /* 0x000000000000794d */ /* 0x000fea0003800000 */
.L_x_0:
[----:B------:R-:W-:-:S00]  /*0150*/  BRA `(.L_x_0) ;  /* 0xfffffffc00fc7947 */ /* 0x000fc0000383ffff */
[----:B------:R-:W-:-:S00]  /*0160*/  NOP ;  /* 0x0000000000007918 */ /* 0x000fc00000000000 */
        /* <DEDUP_REMOVED lines=9> */
.L_x_1:


//--------------------- .nv.shared.reserved.0     --------------------------
	.section	.nv.shared.reserved.0,"aw",@nobits
	.weak		__nv_reservedSMEM_offset_0_alias
	.size		__nv_reservedSMEM_offset_0_alias, 0, 64
	.other		__nv_reservedSMEM_offset_0_alias,@"STO_CUDA_RESERVED_SHARED STV_DEFAULT"
__nv_reservedSMEM_offset_0_alias:
	.zero		0
	.zero		64


//--------------------- .nv.constant0._Z6kernelPi --------------------------
	.section	.nv.constant0._Z6kernelPi,"a",@progbits
	.sectionflags	@""
	.align	4
.nv.constant0._Z6kernelPi:
	.zero		904


//--------------------- SYMBOLS --------------------------

	.type		.nv.reservedSmem.offset0,@object
	.size		.nv.reservedSmem.offset0,0x4
